//
// Generated by NVIDIA NVVM Compiler
//
// Compiler Build ID: CL-36424714
// Cuda compilation tools, release 13.0, V13.0.88
// Based on NVVM 20.0.0
//

.version 9.0
.target sm_100
.address_size 64

	// .globl	_Z18histogram2d_kernelPiS_

.visible .entry _Z18histogram2d_kernelPiS_(
	.param .u64 .ptr .align 1 _Z18histogram2d_kernelPiS__param_0,
	.param .u64 .ptr .align 1 _Z18histogram2d_kernelPiS__param_1
)
{
	.reg .pred 	%p<5>;
	.reg .b32 	%r<14>;
	.reg .b64 	%rd<9>;

	ld.param.u64 	%rd1, [_Z18histogram2d_kernelPiS__param_0];
	ld.param.u64 	%rd2, [_Z18histogram2d_kernelPiS__param_1];
	mov.u32 	%r4, %ctaid.y;
	mov.u32 	%r5, %ntid.y;
	mov.u32 	%r6, %tid.y;
	mad.lo.s32 	%r1, %r4, %r5, %r6;
	mov.u32 	%r7, %ctaid.x;
	mov.u32 	%r8, %ntid.x;
	mov.u32 	%r9, %tid.x;
	mad.lo.s32 	%r2, %r7, %r8, %r9;
	setp.gt.u32 	%p1, %r1, 31;
	setp.gt.s32 	%p2, %r2, 31;
	or.pred  	%p3, %p1, %p2;
	@%p3 bra 	$L__BB0_3;
	cvta.to.global.u64 	%rd3, %rd1;
	shl.b32 	%r10, %r1, 5;
	add.s32 	%r11, %r10, %r2;
	mul.wide.s32 	%rd4, %r11, 4;
	add.s64 	%rd5, %rd3, %rd4;
	ld.global.u32 	%r12, [%rd5];
	add.s32 	%r3, %r12, -1;
	setp.gt.u32 	%p4, %r3, 9;
	@%p4 bra 	$L__BB0_3;
	cvta.to.global.u64 	%rd6, %rd2;
	mul.wide.u32 	%rd7, %r3, 4;
	add.s64 	%rd8, %rd6, %rd7;
	atom.global.add.u32 	%r13, [%rd8], 1;
$L__BB0_3:
	ret;

}


// ===== COMPILED SASS (sm_100) =====

	.target	sm_100

	.elftype	@"ET_EXEC"


//--------------------- .note.nv.tkinfo           --------------------------
	.section	.note.nv.tkinfo,"",@"SHT_NOTE"
	.sectionflags	@"SHF_NOTE_NV_TKINFO"
	.tkinfo
        /*0018*/ 	.word	0x00000002
        /*0030*/ 	.string	""
        /*0030*/ 	.string	"ptxas"
        /*0030*/ 	.string	"Cuda compilation tools, release 13.0, V13.0.88"
        /*0030*/ 	.string	"Build cuda_13.0.r13.0/compiler.36424714_0"
        /*0030*/ 	.string	"-arch sm_100 -m 64 "



//--------------------- .note.nv.cuinfo           --------------------------
	.section	.note.nv.cuinfo,"",@"SHT_NOTE"
	.sectionflags	@"SHF_NOTE_NV_CUINFO"
        /*0018*/ 	.short	0x0002
        /*001a*/ 	.short	0x0064
        /*001c*/ 	.short	0x0082
	.zero		2


//--------------------- .nv.info                  --------------------------
	.section	.nv.info,"",@"SHT_CUDA_INFO"
	.align	4


	//----- nvinfo : EIATTR_REGCOUNT
	.align		4
        /*0000*/ 	.byte	0x04, 0x2f
        /*0002*/ 	.short	(.L_1 - .L_0)
	.align		4
.L_0:
        /*0004*/ 	.word	index@(_Z18histogram2d_kernelPiS_)
        /*0008*/ 	.word	0x0000000a


	//----- nvinfo : EIATTR_FRAME_SIZE
	.align		4
.L_1:
        /*000c*/ 	.byte	0x04, 0x11
        /*000e*/ 	.short	(.L_3 - .L_2)
	.align		4
.L_2:
        /*0010*/ 	.word	index@(_Z18histogram2d_kernelPiS_)
        /*0014*/ 	.word	0x00000000


	//----- nvinfo : EIATTR_MIN_STACK_SIZE
	.align		4
.L_3:
        /*0018*/ 	.byte	0x04, 0x12
        /*001a*/ 	.short	(.L_5 - .L_4)
	.align		4
.L_4:
        /*001c*/ 	.word	index@(_Z18histogram2d_kernelPiS_)
        /*0020*/ 	.word	0x00000000
.L_5:


//--------------------- .nv.compat                --------------------------
	.section	.nv.compat,"",@"SHT_CUDA_COMPAT_INFO"
	.align	4
        /*0000*/ 	.byte	0x02, 0x09, 0x00, 0x00, 0x02, 0x02, 0x01, 0x00, 0x02, 0x05, 0x05, 0x00, 0x03, 0x07, 0x01, 0x01
        /*0010*/ 	.byte	0x02, 0x03, 0x00, 0x00, 0x02, 0x06, 0x01, 0x00, 0x04, 0x0b, 0x08, 0x00, 0x09, 0x00, 0x00, 0x00
        /*0020*/ 	.byte	0x00, 0x00, 0x00, 0x00


//--------------------- .nv.info._Z18histogram2d_kernelPiS_ --------------------------
	.section	.nv.info._Z18histogram2d_kernelPiS_,"",@"SHT_CUDA_INFO"
	.sectionflags	@""
	.align	4


	//----- nvinfo : EIATTR_CUDA_API_VERSION
	.align		4
        /*0000*/ 	.byte	0x04, 0x37
        /*0002*/ 	.short	(.L_7 - .L_6)
.L_6:
        /*0004*/ 	.word	0x00000082


	//----- nvinfo : EIATTR_KPARAM_INFO
	.align		4
.L_7:
        /*0008*/ 	.byte	0x04, 0x17
        /*000a*/ 	.short	(.L_9 - .L_8)
.L_8:
        /*000c*/ 	.word	0x00000000
        /*0010*/ 	.short	0x0001
        /*0012*/ 	.short	0x0008
        /*0014*/ 	.byte	0x00, 0xf5, 0x21, 0x00


	//----- nvinfo : EIATTR_KPARAM_INFO
	.align		4
.L_9:
        /*0018*/ 	.byte	0x04, 0x17
        /*001a*/ 	.short	(.L_11 - .L_10)
.L_10:
        /*001c*/ 	.word	0x00000000
        /*0020*/ 	.short	0x0000
        /*0022*/ 	.short	0x0000
        /*0024*/ 	.byte	0x00, 0xf5, 0x21, 0x00


	//----- nvinfo : EIATTR_SPARSE_MMA_MASK
	.align		4
.L_11:
        /*0028*/ 	.byte	0x03, 0x50
        /*002a*/ 	.short	0x0000


	//----- nvinfo : EIATTR_MAXREG_COUNT
	.align		4
        /*002c*/ 	.byte	0x03, 0x1b
        /*002e*/ 	.short	0x00ff


	//----- nvinfo : EIATTR_MERCURY_ISA_VERSION
	.align		4
        /*0030*/ 	.byte	0x03, 0x5f
        /*0032*/ 	.short	0x0101


	//----- nvinfo : EIATTR_VRC_CTA_INIT_COUNT
	.align		4
        /*0034*/ 	.byte	0x02, 0x4a
	.zero		1
	.zero		1


	//----- nvinfo : EIATTR_EXIT_INSTR_OFFSETS
	.align		4
        /*0038*/ 	.byte	0x04, 0x1c
        /*003a*/ 	.short	(.L_13 - .L_12)


	//   ....[0]....
.L_12:
        /*003c*/ 	.word	0x000000b0


	//   ....[1]....
        /*0040*/ 	.word	0x00000130


	//   ....[2]....
        /*0044*/ 	.word	0x00000180


	//----- nvinfo : EIATTR_CBANK_PARAM_SIZE
	.align		4
.L_13:
        /*0048*/ 	.byte	0x03, 0x19
        /*004a*/ 	.short	0x0010


	//----- nvinfo : EIATTR_PARAM_CBANK
	.align		4
        /*004c*/ 	.byte	0x04, 0x0a
        /*004e*/ 	.short	(.L_15 - .L_14)
	.align		4
.L_14:
        /*0050*/ 	.word	index@(.nv.constant0._Z18histogram2d_kernelPiS_)
        /*0054*/ 	.short	0x0380
        /*0056*/ 	.short	0x0010


	//----- nvinfo : EIATTR_SW_WAR
	.align		4
.L_15:
        /*0058*/ 	.byte	0x04, 0x36
        /*005a*/ 	.short	(.L_17 - .L_16)
.L_16:
        /*005c*/ 	.word	0x00000008
.L_17:


//--------------------- .nv.callgraph             --------------------------
	.section	.nv.callgraph,"",@"SHT_CUDA_CALLGRAPH"
	.align	4
	.sectionentsize	8
	.align		4
        /*0000*/ 	.word	0x00000000
	.align		4
        /*0004*/ 	.word	0xffffffff
	.align		4
        /*0008*/ 	.word	0x00000000
	.align		4
        /*000c*/ 	.word	0xfffffffe
	.align		4
        /*0010*/ 	.word	0x00000000
	.align		4
        /*0014*/ 	.word	0xfffffffd
	.align		4
        /*0018*/ 	.word	0x00000000
	.align		4
        /*001c*/ 	.word	0xfffffffc


//--------------------- .text._Z18histogram2d_kernelPiS_ --------------------------
	.section	.text._Z18histogram2d_kernelPiS_,"ax",@progbits
	.align	128
        .global         _Z18histogram2d_kernelPiS_
        .type           _Z18histogram2d_kernelPiS_,@function
        .size           _Z18histogram2d_kernelPiS_,(.L_x_1 - _Z18histogram2d_kernelPiS_)
        .other          _Z18histogram2d_kernelPiS_,@"STO_CUDA_ENTRY STV_DEFAULT"
_Z18histogram2d_kernelPiS_:
.text._Z18histogram2d_kernelPiS_:
[----:B------:R-:W-:Y:S01]  /*0000*/  LDC R1, c[0x0][0x37c] ;  /* 0x0000df00ff017b82 */ /* 0x000fe20000000800 */
[----:B------:R-:W0:Y:S07]  /*0010*/  S2R R2, SR_TID.X ;  /* 0x0000000000027919 */ /* 0x000e2e0000002100 */
[----:B------:R-:W1:Y:S01]  /*0020*/  LDC R0, c[0x0][0x364] ;  /* 0x0000d900ff007b82 */ /* 0x000e620000000800 */
[----:B------:R-:W1:Y:S07]  /*0030*/  S2R R3, SR_TID.Y ;  /* 0x0000000000037919 */ /* 0x000e6e0000002200 */
[----:B------:R-:W0:Y:S08]  /*0040*/  S2UR UR5, SR_CTAID.X ;  /* 0x00000000000579c3 */ /* 0x000e300000002500 */
[----:B------:R-:W0:Y:S08]  /*0050*/  LDC R5, c[0x0][0x360] ;  /* 0x0000d800ff057b82 */ /* 0x000e300000000800 */
[----:B------:R-:W1:Y:S01]  /*0060*/  S2UR UR4, SR_CTAID.Y ;  /* 0x00000000000479c3 */ /* 0x000e620000002600 */
[----:B0-----:R-:W-:-:S05]  /*0070*/  IMAD R5, R5, UR5, R2 ;  /* 0x0000000505057c24 */ /* 0x001fca000f8e0202 */
[----:B------:R-:W-:Y:S01]  /*0080*/  ISETP.GT.AND P0, PT, R5, 0x1f, PT ;  /* 0x0000001f0500780c */ /* 0x000fe20003f04270 */
[----:B-1----:R-:W-:-:S05]  /*0090*/  IMAD R0, R0, UR4, R3 ;  /* 0x0000000400007c24 */ /* 0x002fca000f8e0203 */
[----:B------:R-:W-:-:S13]  /*00a0*/  ISETP.GT.U32.OR P0, PT, R0, 0x1f, P0 ;  /* 0x0000001f0000780c */ /* 0x000fda0000704470 */
[----:B------:R-:W-:Y:S05]  /*00b0*/  @P0 EXIT ;  /* 0x000000000000094d */ /* 0x000fea0003800000 */
[----:B------:R-:W0:Y:S01]  /*00c0*/  LDC.64 R2, c[0x0][0x380] ;  /* 0x0000e000ff027b82 */ /* 0x000e220000000a00 */
[----:B------:R-:W1:Y:S01]  /*00d0*/  LDCU.64 UR4, c[0x0][0x358] ;  /* 0x00006b00ff0477ac */ /* 0x000e620008000a00 */
[----:B------:R-:W-:-:S05]  /*00e0*/  LEA R5, R0, R5, 0x5 ;  /* 0x0000000500057211 */ /* 0x000fca00078e28ff */
[----:B0-----:R-:W-:-:S06]  /*00f0*/  IMAD.WIDE R2, R5, 0x4, R2 ;  /* 0x0000000405027825 */ /* 0x001fcc00078e0202 */
[----:B-1----:R-:W2:Y:S02]  /*0100*/  LDG.E R2, desc[UR4][R2.64] ;  /* 0x0000000402027981 */ /* 0x002ea4000c1e1900 */
[----:B--2---:R-:W-:-:S04]  /*0110*/  IADD3 R5, PT, PT, R2, -0x1, RZ ;  /* 0xffffffff02057810 */ /* 0x004fc80007ffe0ff */
[----:B------:R-:W-:-:S13]  /*0120*/  ISETP.GT.U32.AND P0, PT, R5, 0x9, PT ;  /* 0x000000090500780c */ /* 0x000fda0003f04070 */
[----:B------:R-:W-:Y:S05]  /*0130*/  @P0 EXIT ;  /* 0x000000000000094d */ /* 0x000fea0003800000 */
[----:B------:R-:W0:Y:S01]  /*0140*/  LDC.64 R2, c[0x0][0x388] ;  /* 0x0000e200ff027b82 */ /* 0x000e220000000a00 */
[----:B------:R-:W-:Y:S02]  /*0150*/  HFMA2 R7, -RZ, RZ, 0, 5.9604644775390625e-08 ;  /* 0x00000001ff077431 */ /* 0x000fe400000001ff */
[----:B0-----:R-:W-:-:S05]  /*0160*/  IMAD.WIDE.U32 R2, R5, 0x4, R2 ;  /* 0x0000000405027825 */ /* 0x001fca00078e0002 */
[----:B------:R-:W-:Y:S01]  /*0170*/  REDG.E.ADD.STRONG.GPU desc[UR4][R2.64], R7 ;  /* 0x000000070200798e */ /* 0x000fe2000c12e104 */
[----:B------:R-:W-:Y:S05]  /*0180*/  EXIT ;  /* 0x000000000000794d */ /* 0x000fea0003800000 */
.L_x_0:
[----:B------:R-:W-:-:S00]  /*0190*/  BRA `(.L_x_0) ;  /* 0xfffffffc00fc7947 */ /* 0x000fc0000383ffff */
[----:B------:R-:W-:-:S00]  /*01a0*/  NOP ;  /* 0x0000000000007918 */ /* 0x000fc00000000000 */
        /* <DEDUP_REMOVED lines=13> */
.L_x_1:


//--------------------- .nv.shared.reserved.0     --------------------------
	.section	.nv.shared.reserved.0,"aw",@nobits
	.weak		__nv_reservedSMEM_offset_0_alias
	.size		__nv_reservedSMEM_offset_0_alias, 0, 64
	.other		__nv_reservedSMEM_offset_0_alias,@"STO_CUDA_RESERVED_SHARED STV_DEFAULT"
__nv_reservedSMEM_offset_0_alias:
	.zero		0
	.zero		64


//--------------------- .nv.constant0._Z18histogram2d_kernelPiS_ --------------------------
	.section	.nv.constant0._Z18histogram2d_kernelPiS_,"a",@progbits
	.sectionflags	@""
	.align	4
.nv.constant0._Z18histogram2d_kernelPiS_:
	.zero		912


//--------------------- SYMBOLS --------------------------

	.type		.nv.reservedSmem.offset0,@object
	.size		.nv.reservedSmem.offset0,0x4
